//
// Generated by NVIDIA NVVM Compiler
//
// Compiler Build ID: CL-36424714
// Cuda compilation tools, release 13.0, V13.0.88
// Based on NVVM 20.0.0
//

.version 9.0
.target sm_100
.address_size 64

	// .globl	_Z6vecAddPiS_S_
.extern .func  (.param .b32 func_retval0) vprintf
(
	.param .b64 vprintf_param_0,
	.param .b64 vprintf_param_1
)
;
.global .align 1 .b8 $str[3] = {37, 100};

.visible .entry _Z6vecAddPiS_S_(
	.param .u64 .ptr .align 1 _Z6vecAddPiS_S__param_0,
	.param .u64 .ptr .align 1 _Z6vecAddPiS_S__param_1,
	.param .u64 .ptr .align 1 _Z6vecAddPiS_S__param_2
)
{
	.local .align 8 .b8 	__local_depot0[8];
	.reg .b64 	%SP;
	.reg .b64 	%SPL;
	.reg .pred 	%p<2>;
	.reg .b32 	%r<10>;
	.reg .b64 	%rd<15>;

	mov.u64 	%SPL, __local_depot0;
	cvta.local.u64 	%SP, %SPL;
	ld.param.u64 	%rd1, [_Z6vecAddPiS_S__param_0];
	ld.param.u64 	%rd2, [_Z6vecAddPiS_S__param_1];
	ld.param.u64 	%rd3, [_Z6vecAddPiS_S__param_2];
	mov.u32 	%r2, %ctaid.x;
	mov.u32 	%r3, %ntid.x;
	mov.u32 	%r4, %tid.x;
	mad.lo.s32 	%r1, %r2, %r3, %r4;
	setp.gt.s32 	%p1, %r1, 31;
	@%p1 bra 	$L__BB0_2;
	add.u64 	%rd4, %SP, 0;
	add.u64 	%rd5, %SPL, 0;
	cvta.to.global.u64 	%rd6, %rd1;
	cvta.to.global.u64 	%rd7, %rd2;
	cvta.to.global.u64 	%rd8, %rd3;
	mul.wide.s32 	%rd9, %r1, 4;
	add.s64 	%rd10, %rd6, %rd9;
	ld.global.u32 	%r5, [%rd10];
	add.s64 	%rd11, %rd7, %rd9;
	ld.global.u32 	%r6, [%rd11];
	add.s32 	%r7, %r6, %r5;
	add.s64 	%rd12, %rd8, %rd9;
	st.global.u32 	[%rd12], %r7;
	st.local.u32 	[%rd5], %r7;
	mov.u64 	%rd13, $str;
	cvta.global.u64 	%rd14, %rd13;
	{ // callseq 0, 0
	.param .b64 param0;
	st.param.b64 	[param0], %rd14;
	.param .b64 param1;
	st.param.b64 	[param1], %rd4;
	.param .b32 retval0;
	call.uni (retval0), 
	vprintf, 
	(
	param0, 
	param1
	);
	ld.param.b32 	%r8, [retval0];
	} // callseq 0
$L__BB0_2:
	ret;

}


// ===== COMPILED SASS (sm_100) =====

	.target	sm_100

	.elftype	@"ET_EXEC"


//--------------------- .note.nv.tkinfo           --------------------------
	.section	.note.nv.tkinfo,"",@"SHT_NOTE"
	.sectionflags	@"SHF_NOTE_NV_TKINFO"
	.tkinfo
        /*0018*/ 	.word	0x00000002
        /*0030*/ 	.string	""
        /*0030*/ 	.string	"ptxas"
        /*0030*/ 	.string	"Cuda compilation tools, release 13.0, V13.0.88"
        /*0030*/ 	.string	"Build cuda_13.0.r13.0/compiler.36424714_0"
        /*0030*/ 	.string	"-arch sm_100 -m 64 "



//--------------------- .note.nv.cuinfo           --------------------------
	.section	.note.nv.cuinfo,"",@"SHT_NOTE"
	.sectionflags	@"SHF_NOTE_NV_CUINFO"
        /*0018*/ 	.short	0x0002
        /*001a*/ 	.short	0x0064
        /*001c*/ 	.short	0x0082
	.zero		2


//--------------------- .nv.info                  --------------------------
	.section	.nv.info,"",@"SHT_CUDA_INFO"
	.align	4


	//----- nvinfo : EIATTR_REGCOUNT
	.align		4
        /*0000*/ 	.byte	0x04, 0x2f
        /*0002*/ 	.short	(.L_2 - .L_1)
	.align		4
.L_1:
        /*0004*/ 	.word	index@(_Z6vecAddPiS_S_)
        /*0008*/ 	.word	0x00000018


	//----- nvinfo : EIATTR_FRAME_SIZE
	.align		4
.L_2:
        /*000c*/ 	.byte	0x04, 0x11
        /*000e*/ 	.short	(.L_4 - .L_3)
	.align		4
.L_3:
        /*0010*/ 	.word	index@(_Z6vecAddPiS_S_)
        /*0014*/ 	.word	0x00000008


	//----- nvinfo : EIATTR_MIN_STACK_SIZE
	.align		4
.L_4:
        /*0018*/ 	.byte	0x04, 0x12
        /*001a*/ 	.short	(.L_6 - .L_5)
	.align		4
.L_5:
        /*001c*/ 	.word	index@(_Z6vecAddPiS_S_)
        /*0020*/ 	.word	0x00000008
.L_6:


//--------------------- .nv.compat                --------------------------
	.section	.nv.compat,"",@"SHT_CUDA_COMPAT_INFO"
	.align	4
        /*0000*/ 	.byte	0x02, 0x09, 0x00, 0x00, 0x02, 0x02, 0x01, 0x00, 0x02, 0x05, 0x05, 0x00, 0x03, 0x07, 0x01, 0x01
        /*0010*/ 	.byte	0x02, 0x03, 0x00, 0x00, 0x02, 0x06, 0x01, 0x00, 0x04, 0x0b, 0x08, 0x00, 0x09, 0x00, 0x00, 0x00
        /*0020*/ 	.byte	0x00, 0x00, 0x00, 0x00


//--------------------- .nv.info._Z6vecAddPiS_S_  --------------------------
	.section	.nv.info._Z6vecAddPiS_S_,"",@"SHT_CUDA_INFO"
	.sectionflags	@""
	.align	4


	//----- nvinfo : EIATTR_CUDA_API_VERSION
	.align		4
        /*0000*/ 	.byte	0x04, 0x37
        /*0002*/ 	.short	(.L_8 - .L_7)
.L_7:
        /*0004*/ 	.word	0x00000082


	//----- nvinfo : EIATTR_KPARAM_INFO
	.align		4
.L_8:
        /*0008*/ 	.byte	0x04, 0x17
        /*000a*/ 	.short	(.L_10 - .L_9)
.L_9:
        /*000c*/ 	.word	0x00000000
        /*0010*/ 	.short	0x0002
        /*0012*/ 	.short	0x0010
        /*0014*/ 	.byte	0x00, 0xf5, 0x21, 0x00


	//----- nvinfo : EIATTR_KPARAM_INFO
	.align		4
.L_10:
        /*0018*/ 	.byte	0x04, 0x17
        /*001a*/ 	.short	(.L_12 - .L_11)
.L_11:
        /*001c*/ 	.word	0x00000000
        /*0020*/ 	.short	0x0001
        /*0022*/ 	.short	0x0008
        /*0024*/ 	.byte	0x00, 0xf5, 0x21, 0x00


	//----- nvinfo : EIATTR_KPARAM_INFO
	.align		4
.L_12:
        /*0028*/ 	.byte	0x04, 0x17
        /*002a*/ 	.short	(.L_14 - .L_13)
.L_13:
        /*002c*/ 	.word	0x00000000
        /*0030*/ 	.short	0x0000
        /*0032*/ 	.short	0x0000
        /*0034*/ 	.byte	0x00, 0xf5, 0x21, 0x00


	//----- nvinfo : EIATTR_SPARSE_MMA_MASK
	.align		4
.L_14:
        /*0038*/ 	.byte	0x03, 0x50
        /*003a*/ 	.short	0x0000


	//----- nvinfo : EIATTR_MAXREG_COUNT
	.align		4
        /*003c*/ 	.byte	0x03, 0x1b
        /*003e*/ 	.short	0x00ff


	//----- nvinfo : EIATTR_EXTERNS
	.align		4
        /*0040*/ 	.byte	0x04, 0x0f
        /*0042*/ 	.short	(.L_16 - .L_15)


	//   ....[0]....
	.align		4
.L_15:
        /*0044*/ 	.word	index@(vprintf)


	//----- nvinfo : EIATTR_MERCURY_ISA_VERSION
	.align		4
.L_16:
        /*0048*/ 	.byte	0x03, 0x5f
        /*004a*/ 	.short	0x0101


	//----- nvinfo : EIATTR_VRC_CTA_INIT_COUNT
	.align		4
        /*004c*/ 	.byte	0x02, 0x4a
	.zero		1
	.zero		1


	//----- nvinfo : EIATTR_SYSCALL_OFFSETS
	.align		4
        /*0050*/ 	.byte	0x04, 0x46
        /*0052*/ 	.short	(.L_18 - .L_17)


	//   ....[0]....
.L_17:
        /*0054*/ 	.word	0x000001e0


	//----- nvinfo : EIATTR_EXIT_INSTR_OFFSETS
	.align		4
.L_18:
        /*0058*/ 	.byte	0x04, 0x1c
        /*005a*/ 	.short	(.L_20 - .L_19)


	//   ....[0]....
.L_19:
        /*005c*/ 	.word	0x000000b0


	//   ....[1]....
        /*0060*/ 	.word	0x000001f0


	//----- nvinfo : EIATTR_CRS_STACK_SIZE
	.align		4
.L_20:
        /*0064*/ 	.byte	0x04, 0x1e
        /*0066*/ 	.short	(.L_22 - .L_21)
.L_21:
        /*0068*/ 	.word	0x00000000


	//----- nvinfo : EIATTR_CBANK_PARAM_SIZE
	.align		4
.L_22:
        /*006c*/ 	.byte	0x03, 0x19
        /*006e*/ 	.short	0x0018


	//----- nvinfo : EIATTR_PARAM_CBANK
	.align		4
        /*0070*/ 	.byte	0x04, 0x0a
        /*0072*/ 	.short	(.L_24 - .L_23)
	.align		4
.L_23:
        /*0074*/ 	.word	index@(.nv.constant0._Z6vecAddPiS_S_)
        /*0078*/ 	.short	0x0380
        /*007a*/ 	.short	0x0018


	//----- nvinfo : EIATTR_SW_WAR
	.align		4
.L_24:
        /*007c*/ 	.byte	0x04, 0x36
        /*007e*/ 	.short	(.L_26 - .L_25)
.L_25:
        /*0080*/ 	.word	0x00000008
.L_26:


//--------------------- .nv.callgraph             --------------------------
	.section	.nv.callgraph,"",@"SHT_CUDA_CALLGRAPH"
	.align	4
	.sectionentsize	8
	.align		4
        /*0000*/ 	.word	0x00000000
	.align		4
        /*0004*/ 	.word	0xffffffff
	.align		4
        /*0008*/ 	.word	index@(_Z6vecAddPiS_S_)
	.align		4
        /*000c*/ 	.word	index@(vprintf)
	.align		4
        /*0010*/ 	.word	0x00000000
	.align		4
        /*0014*/ 	.word	0xfffffffe
	.align		4
        /*0018*/ 	.word	0x00000000
	.align		4
        /*001c*/ 	.word	0xfffffffd
	.align		4
        /*0020*/ 	.word	0x00000000
	.align		4
        /*0024*/ 	.word	0xfffffffc


//--------------------- .nv.constant4             --------------------------
	.section	.nv.constant4,"a",@progbits
	.align	8
	.align		8
.nv.constant4:
        /*0000*/ 	.dword	vprintf
	.align		8
        /*0008*/ 	.dword	$str


//--------------------- .text._Z6vecAddPiS_S_     --------------------------
	.section	.text._Z6vecAddPiS_S_,"ax",@progbits
	.align	128
        .global         _Z6vecAddPiS_S_
        .type           _Z6vecAddPiS_S_,@function
        .size           _Z6vecAddPiS_S_,(.L_x_2 - _Z6vecAddPiS_S_)
        .other          _Z6vecAddPiS_S_,@"STO_CUDA_ENTRY STV_DEFAULT"
_Z6vecAddPiS_S_:
.text._Z6vecAddPiS_S_:
[----:B------:R-:W0:Y:S01]  /*0000*/  LDC R1, c[0x0][0x37c] ;  /* 0x0000df00ff017b82 */ /* 0x000e220000000800 */
[----:B------:R-:W1:Y:S01]  /*0010*/  S2R R0, SR_TID.X ;  /* 0x0000000000007919 */ /* 0x000e620000002100 */
[----:B------:R-:W2:Y:S06]  /*0020*/  LDCU UR5, c[0x0][0x2fc] ;  /* 0x00005f80ff0577ac */ /* 0x000eac0008000800 */
[----:B------:R-:W1:Y:S01]  /*0030*/  S2UR UR6, SR_CTAID.X ;  /* 0x00000000000679c3 */ /* 0x000e620000002500 */
[----:B0-----:R-:W-:Y:S01]  /*0040*/  IADD3 R1, PT, PT, R1, -0x8, RZ ;  /* 0xfffffff801017810 */ /* 0x001fe20007ffe0ff */
[----:B------:R-:W0:Y:S06]  /*0050*/  LDCU UR4, c[0x0][0x2f8] ;  /* 0x00005f00ff0477ac */ /* 0x000e2c0008000800 */
[----:B------:R-:W1:Y:S01]  /*0060*/  LDC R5, c[0x0][0x360] ;  /* 0x0000d800ff057b82 */ /* 0x000e620000000800 */
[----:B0-----:R-:W-:-:S04]  /*0070*/  IADD3 R6, P1, PT, R1, UR4, RZ ;  /* 0x0000000401067c10 */ /* 0x001fc8000ff3e0ff */
[----:B--2---:R-:W-:Y:S01]  /*0080*/  IADD3.X R7, PT, PT, RZ, UR5, RZ, P1, !PT ;  /* 0x00000005ff077c10 */ /* 0x004fe20008ffe4ff */
[----:B-1----:R-:W-:-:S05]  /*0090*/  IMAD R5, R5, UR6, R0 ;  /* 0x0000000605057c24 */ /* 0x002fca000f8e0200 */
[----:B------:R-:W-:-:S13]  /*00a0*/  ISETP.GT.AND P0, PT, R5, 0x1f, PT ;  /* 0x0000001f0500780c */ /* 0x000fda0003f04270 */
[----:B------:R-:W-:Y:S05]  /*00b0*/  @P0 EXIT ;  /* 0x000000000000094d */ /* 0x000fea0003800000 */
[----:B------:R-:W0:Y:S01]  /*00c0*/  LDC.64 R8, c[0x0][0x388] ;  /* 0x0000e200ff087b82 */ /* 0x000e220000000a00 */
[----:B------:R-:W1:Y:S07]  /*00d0*/  LDCU.64 UR4, c[0x0][0x358] ;  /* 0x00006b00ff0477ac */ /* 0x000e6e0008000a00 */
[----:B------:R-:W2:Y:S08]  /*00e0*/  LDC.64 R2, c[0x0][0x380] ;  /* 0x0000e000ff027b82 */ /* 0x000eb00000000a00 */
[----:B------:R-:W3:Y:S01]  /*00f0*/  LDC.64 R10, c[0x0][0x390] ;  /* 0x0000e400ff0a7b82 */ /* 0x000ee20000000a00 */
[----:B------:R-:W-:Y:S01]  /*0100*/  MOV R12, 0x0 ;  /* 0x00000000000c7802 */ /* 0x000fe20000000f00 */
[----:B------:R-:W4:Y:S01]  /*0110*/  LDCU.64 UR6, c[0x4][0x8] ;  /* 0x01000100ff0677ac */ /* 0x000f220008000a00 */
[----:B0-----:R-:W-:-:S06]  /*0120*/  IMAD.WIDE R8, R5, 0x4, R8 ;  /* 0x0000000405087825 */ /* 0x001fcc00078e0208 */
[----:B-1----:R-:W5:Y:S01]  /*0130*/  LDG.E R9, desc[UR4][R8.64] ;  /* 0x0000000408097981 */ /* 0x002f62000c1e1900 */
[----:B--2---:R-:W-:-:S05]  /*0140*/  IMAD.WIDE R2, R5, 0x4, R2 ;  /* 0x0000000405027825 */ /* 0x004fca00078e0202 */
[----:B------:R-:W5:Y:S01]  /*0150*/  LDG.E R0, desc[UR4][R2.64] ;  /* 0x0000000402007981 */ /* 0x000f62000c1e1900 */
[----:B---3--:R-:W-:Y:S01]  /*0160*/  IMAD.WIDE R10, R5, 0x4, R10 ;  /* 0x00000004050a7825 */ /* 0x008fe200078e020a */
[----:B------:R-:W0:Y:S01]  /*0170*/  LDC.64 R12, c[0x4][R12] ;  /* 0x010000000c0c7b82 */ /* 0x000e220000000a00 */
[----:B----4-:R-:W-:Y:S02]  /*0180*/  MOV R4, UR6 ;  /* 0x0000000600047c02 */ /* 0x010fe40008000f00 */
[----:B------:R-:W-:Y:S02]  /*0190*/  IMAD.U32 R5, RZ, RZ, UR7 ;  /* 0x00000007ff057e24 */ /* 0x000fe4000f8e00ff */
[----:B-----5:R-:W-:-:S05]  /*01a0*/  IMAD.IADD R0, R0, 0x1, R9 ;  /* 0x0000000100007824 */ /* 0x020fca00078e0209 */
[----:B------:R1:W-:Y:S04]  /*01b0*/  STL [R1], R0 ;  /* 0x0000000001007387 */ /* 0x0003e80000100800 */
[----:B0-----:R1:W-:Y:S02]  /*01c0*/  STG.E desc[UR4][R10.64], R0 ;  /* 0x000000000a007986 */ /* 0x0013e4000c101904 */
[----:B------:R-:W-:-:S07]  /*01d0*/  LEPC R20, `(.L_x_0) ;  /* 0x000000001014794e */ /* 0x000fce0000000000 */
[----:B-1----:R-:W-:Y:S05]  /*01e0*/  CALL.ABS.NOINC R12 ;  /* 0x000000000c007343 */ /* 0x002fea0003c00000 */
.L_x_0:
[----:B------:R-:W-:Y:S05]  /*01f0*/  EXIT ;  /* 0x000000000000794d */ /* 0x000fea0003800000 */
.L_x_1:
[----:B------:R-:W-:-:S00]  /*0200*/  BRA `(.L_x_1) ;  /* 0xfffffffc00fc7947 */ /* 0x000fc0000383ffff */
[----:B------:R-:W-:-:S00]  /*0210*/  NOP ;  /* 0x0000000000007918 */ /* 0x000fc00000000000 */
        /* <DEDUP_REMOVED lines=14> */
.L_x_2:


//--------------------- .nv.global.init           --------------------------
	.section	.nv.global.init,"aw",@progbits
.nv.global.init:
	.type		$str,@object
	.size		$str,(.L_0 - $str)
$str:
        /*0000*/ 	.byte	0x25, 0x64, 0x00
.L_0:


//--------------------- .nv.shared.reserved.0     --------------------------
	.section	.nv.shared.reserved.0,"aw",@nobits
	.weak		__nv_reservedSMEM_offset_0_alias
	.size		__nv_reservedSMEM_offset_0_alias, 0, 64
	.other		__nv_reservedSMEM_offset_0_alias,@"STO_CUDA_RESERVED_SHARED STV_DEFAULT"
__nv_reservedSMEM_offset_0_alias:
	.zero		0
	.zero		64


//--------------------- .nv.constant0._Z6vecAddPiS_S_ --------------------------
	.section	.nv.constant0._Z6vecAddPiS_S_,"a",@progbits
	.sectionflags	@""
	.align	4
.nv.constant0._Z6vecAddPiS_S_:
	.zero		920


//--------------------- SYMBOLS --------------------------

	.type		.nv.reservedSmem.offset0,@object
	.size		.nv.reservedSmem.offset0,0x4
	.type		vprintf,@function
